//
// Generated by NVIDIA NVVM Compiler
//
// Compiler Build ID: CL-36424714
// Cuda compilation tools, release 13.0, V13.0.88
// Based on NVVM 20.0.0
//

.version 9.0
.target sm_100
.address_size 64

	// .globl	_Z24pairwiseMulForwardKernelmmmPKfPf

.visible .entry _Z24pairwiseMulForwardKernelmmmPKfPf(
	.param .u64 _Z24pairwiseMulForwardKernelmmmPKfPf_param_0,
	.param .u64 _Z24pairwiseMulForwardKernelmmmPKfPf_param_1,
	.param .u64 _Z24pairwiseMulForwardKernelmmmPKfPf_param_2,
	.param .u64 .ptr .align 1 _Z24pairwiseMulForwardKernelmmmPKfPf_param_3,
	.param .u64 .ptr .align 1 _Z24pairwiseMulForwardKernelmmmPKfPf_param_4
)
{
	.reg .pred 	%p<4>;
	.reg .b32 	%r<12>;
	.reg .b32 	%f<4>;
	.reg .b64 	%rd<33>;

	ld.param.u64 	%rd16, [_Z24pairwiseMulForwardKernelmmmPKfPf_param_0];
	ld.param.u64 	%rd14, [_Z24pairwiseMulForwardKernelmmmPKfPf_param_1];
	ld.param.u64 	%rd15, [_Z24pairwiseMulForwardKernelmmmPKfPf_param_2];
	ld.param.u64 	%rd17, [_Z24pairwiseMulForwardKernelmmmPKfPf_param_3];
	ld.param.u64 	%rd18, [_Z24pairwiseMulForwardKernelmmmPKfPf_param_4];
	cvta.to.global.u64 	%rd1, %rd18;
	cvta.to.global.u64 	%rd2, %rd17;
	mov.u32 	%r1, %ctaid.x;
	mov.u32 	%r2, %ntid.x;
	mov.u32 	%r3, %tid.x;
	mad.lo.s32 	%r4, %r1, %r2, %r3;
	cvt.u64.u32 	%rd30, %r4;
	mov.u32 	%r5, %nctaid.x;
	mul.lo.s32 	%r6, %r2, %r5;
	cvt.u64.u32 	%rd4, %r6;
	mul.lo.s64 	%rd5, %rd15, %rd16;
	setp.le.u64 	%p1, %rd5, %rd30;
	@%p1 bra 	$L__BB0_5;
$L__BB0_1:
	or.b64  	%rd19, %rd30, %rd15;
	and.b64  	%rd20, %rd19, -4294967296;
	setp.ne.s64 	%p2, %rd20, 0;
	@%p2 bra 	$L__BB0_3;
	cvt.u32.u64 	%r7, %rd15;
	cvt.u32.u64 	%r8, %rd30;
	div.u32 	%r9, %r8, %r7;
	mul.lo.s32 	%r10, %r9, %r7;
	sub.s32 	%r11, %r8, %r10;
	cvt.u64.u32 	%rd31, %r9;
	cvt.u64.u32 	%rd32, %r11;
	bra.uni 	$L__BB0_4;
$L__BB0_3:
	div.u64 	%rd31, %rd30, %rd15;
	mul.lo.s64 	%rd21, %rd31, %rd15;
	sub.s64 	%rd32, %rd30, %rd21;
$L__BB0_4:
	mad.lo.s64 	%rd22, %rd31, %rd14, %rd32;
	shl.b64 	%rd23, %rd22, 2;
	add.s64 	%rd24, %rd2, %rd23;
	ld.global.f32 	%f1, [%rd24];
	shl.b64 	%rd25, %rd15, 2;
	add.s64 	%rd26, %rd24, %rd25;
	ld.global.f32 	%f2, [%rd26];
	mul.f32 	%f3, %f1, %f2;
	mad.lo.s64 	%rd27, %rd31, %rd15, %rd32;
	shl.b64 	%rd28, %rd27, 2;
	add.s64 	%rd29, %rd1, %rd28;
	st.global.f32 	[%rd29], %f3;
	add.s64 	%rd30, %rd30, %rd4;
	setp.lt.u64 	%p3, %rd30, %rd5;
	@%p3 bra 	$L__BB0_1;
$L__BB0_5:
	ret;

}
	// .globl	_Z25pairwiseMulBackwardKernelmmmPKfPf
.visible .entry _Z25pairwiseMulBackwardKernelmmmPKfPf(
	.param .u64 _Z25pairwiseMulBackwardKernelmmmPKfPf_param_0,
	.param .u64 _Z25pairwiseMulBackwardKernelmmmPKfPf_param_1,
	.param .u64 _Z25pairwiseMulBackwardKernelmmmPKfPf_param_2,
	.param .u64 .ptr .align 1 _Z25pairwiseMulBackwardKernelmmmPKfPf_param_3,
	.param .u64 .ptr .align 1 _Z25pairwiseMulBackwardKernelmmmPKfPf_param_4
)
{
	.reg .pred 	%p<4>;
	.reg .b32 	%r<12>;
	.reg .b32 	%f<6>;
	.reg .b64 	%rd<36>;

	ld.param.u64 	%rd16, [_Z25pairwiseMulBackwardKernelmmmPKfPf_param_0];
	ld.param.u64 	%rd14, [_Z25pairwiseMulBackwardKernelmmmPKfPf_param_1];
	ld.param.u64 	%rd15, [_Z25pairwiseMulBackwardKernelmmmPKfPf_param_2];
	ld.param.u64 	%rd17, [_Z25pairwiseMulBackwardKernelmmmPKfPf_param_3];
	ld.param.u64 	%rd18, [_Z25pairwiseMulBackwardKernelmmmPKfPf_param_4];
	cvta.to.global.u64 	%rd1, %rd18;
	cvta.to.global.u64 	%rd2, %rd17;
	mov.u32 	%r1, %ctaid.x;
	mov.u32 	%r2, %ntid.x;
	mov.u32 	%r3, %tid.x;
	mad.lo.s32 	%r4, %r1, %r2, %r3;
	cvt.u64.u32 	%rd33, %r4;
	mov.u32 	%r5, %nctaid.x;
	mul.lo.s32 	%r6, %r2, %r5;
	cvt.u64.u32 	%rd4, %r6;
	mul.lo.s64 	%rd5, %rd14, %rd16;
	setp.le.u64 	%p1, %rd5, %rd33;
	@%p1 bra 	$L__BB1_5;
$L__BB1_1:
	or.b64  	%rd19, %rd33, %rd14;
	and.b64  	%rd20, %rd19, -4294967296;
	setp.ne.s64 	%p2, %rd20, 0;
	@%p2 bra 	$L__BB1_3;
	cvt.u32.u64 	%r7, %rd14;
	cvt.u32.u64 	%r8, %rd33;
	div.u32 	%r9, %r8, %r7;
	mul.lo.s32 	%r10, %r9, %r7;
	sub.s32 	%r11, %r8, %r10;
	cvt.u64.u32 	%rd34, %r9;
	cvt.u64.u32 	%rd35, %r11;
	bra.uni 	$L__BB1_4;
$L__BB1_3:
	div.u64 	%rd34, %rd33, %rd14;
	mul.lo.s64 	%rd21, %rd34, %rd14;
	sub.s64 	%rd35, %rd33, %rd21;
$L__BB1_4:
	mul.lo.s64 	%rd22, %rd34, %rd15;
	shl.b64 	%rd23, %rd22, 2;
	add.s64 	%rd24, %rd1, %rd23;
	mad.lo.s64 	%rd25, %rd34, %rd14, %rd35;
	shl.b64 	%rd26, %rd25, 2;
	add.s64 	%rd27, %rd2, %rd26;
	ld.global.f32 	%f1, [%rd27];
	add.s64 	%rd28, %rd35, %rd14;
	shl.b64 	%rd29, %rd28, 2;
	add.s64 	%rd30, %rd24, %rd29;
	ld.global.f32 	%f2, [%rd30];
	mul.f32 	%f3, %f1, %f2;
	shl.b64 	%rd31, %rd35, 2;
	add.s64 	%rd32, %rd24, %rd31;
	ld.global.f32 	%f4, [%rd32];
	mul.f32 	%f5, %f1, %f4;
	st.global.f32 	[%rd32], %f3;
	st.global.f32 	[%rd30], %f5;
	add.s64 	%rd33, %rd33, %rd4;
	setp.lt.u64 	%p3, %rd33, %rd5;
	@%p3 bra 	$L__BB1_1;
$L__BB1_5:
	ret;

}


// ===== COMPILED SASS (sm_100) =====

	.target	sm_100

	.elftype	@"ET_EXEC"


//--------------------- .note.nv.tkinfo           --------------------------
	.section	.note.nv.tkinfo,"",@"SHT_NOTE"
	.sectionflags	@"SHF_NOTE_NV_TKINFO"
	.tkinfo
        /*0018*/ 	.word	0x00000002
        /*0030*/ 	.string	""
        /*0030*/ 	.string	"ptxas"
        /*0030*/ 	.string	"Cuda compilation tools, release 13.0, V13.0.88"
        /*0030*/ 	.string	"Build cuda_13.0.r13.0/compiler.36424714_0"
        /*0030*/ 	.string	"-arch sm_100 -m 64 "



//--------------------- .note.nv.cuinfo           --------------------------
	.section	.note.nv.cuinfo,"",@"SHT_NOTE"
	.sectionflags	@"SHF_NOTE_NV_CUINFO"
        /*0018*/ 	.short	0x0002
        /*001a*/ 	.short	0x0064
        /*001c*/ 	.short	0x0082
	.zero		2


//--------------------- .nv.info                  --------------------------
	.section	.nv.info,"",@"SHT_CUDA_INFO"
	.align	4


	//----- nvinfo : EIATTR_REGCOUNT
	.align		4
        /*0000*/ 	.byte	0x04, 0x2f
        /*0002*/ 	.short	(.L_1 - .L_0)
	.align		4
.L_0:
        /*0004*/ 	.word	index@(_Z24pairwiseMulForwardKernelmmmPKfPf)
        /*0008*/ 	.word	0x00000016


	//----- nvinfo : EIATTR_FRAME_SIZE
	.align		4
.L_1:
        /*000c*/ 	.byte	0x04, 0x11
        /*000e*/ 	.short	(.L_3 - .L_2)
	.align		4
.L_2:
        /*0010*/ 	.word	index@($__internal_1_$__cuda_sm20_div_u64)
        /*0014*/ 	.word	0x00000000


	//----- nvinfo : EIATTR_FRAME_SIZE
	.align		4
.L_3:
        /*0018*/ 	.byte	0x04, 0x11
        /*001a*/ 	.short	(.L_5 - .L_4)
	.align		4
.L_4:
        /*001c*/ 	.word	index@(_Z24pairwiseMulForwardKernelmmmPKfPf)
        /*0020*/ 	.word	0x00000000


	//----- nvinfo : EIATTR_REGCOUNT
	.align		4
.L_5:
        /*0024*/ 	.byte	0x04, 0x2f
        /*0026*/ 	.short	(.L_7 - .L_6)
	.align		4
.L_6:
        /*0028*/ 	.word	index@(_Z25pairwiseMulBackwardKernelmmmPKfPf)
        /*002c*/ 	.word	0x00000016


	//----- nvinfo : EIATTR_FRAME_SIZE
	.align		4
.L_7:
        /*0030*/ 	.byte	0x04, 0x11
        /*0032*/ 	.short	(.L_9 - .L_8)
	.align		4
.L_8:
        /*0034*/ 	.word	index@($__internal_0_$__cuda_sm20_div_u64)
        /*0038*/ 	.word	0x00000000


	//----- nvinfo : EIATTR_FRAME_SIZE
	.align		4
.L_9:
        /*003c*/ 	.byte	0x04, 0x11
        /*003e*/ 	.short	(.L_11 - .L_10)
	.align		4
.L_10:
        /*0040*/ 	.word	index@(_Z25pairwiseMulBackwardKernelmmmPKfPf)
        /*0044*/ 	.word	0x00000000


	//----- nvinfo : EIATTR_MIN_STACK_SIZE
	.align		4
.L_11:
        /*0048*/ 	.byte	0x04, 0x12
        /*004a*/ 	.short	(.L_13 - .L_12)
	.align		4
.L_12:
        /*004c*/ 	.word	index@(_Z25pairwiseMulBackwardKernelmmmPKfPf)
        /*0050*/ 	.word	0x00000000


	//----- nvinfo : EIATTR_MIN_STACK_SIZE
	.align		4
.L_13:
        /*0054*/ 	.byte	0x04, 0x12
        /*0056*/ 	.short	(.L_15 - .L_14)
	.align		4
.L_14:
        /*0058*/ 	.word	index@(_Z24pairwiseMulForwardKernelmmmPKfPf)
        /*005c*/ 	.word	0x00000000
.L_15:


//--------------------- .nv.compat                --------------------------
	.section	.nv.compat,"",@"SHT_CUDA_COMPAT_INFO"
	.align	4
        /*0000*/ 	.byte	0x02, 0x09, 0x00, 0x00, 0x02, 0x02, 0x01, 0x00, 0x02, 0x05, 0x05, 0x00, 0x03, 0x07, 0x01, 0x01
        /*0010*/ 	.byte	0x02, 0x03, 0x00, 0x00, 0x02, 0x06, 0x01, 0x00, 0x04, 0x0b, 0x08, 0x00, 0x09, 0x00, 0x00, 0x00
        /*0020*/ 	.byte	0x00, 0x00, 0x00, 0x00


//--------------------- .nv.info._Z25pairwiseMulBackwardKernelmmmPKfPf --------------------------
	.section	.nv.info._Z25pairwiseMulBackwardKernelmmmPKfPf,"",@"SHT_CUDA_INFO"
	.sectionflags	@""
	.align	4


	//----- nvinfo : EIATTR_CUDA_API_VERSION
	.align		4
        /*0000*/ 	.byte	0x04, 0x37
        /*0002*/ 	.short	(.L_17 - .L_16)
.L_16:
        /*0004*/ 	.word	0x00000082


	//----- nvinfo : EIATTR_KPARAM_INFO
	.align		4
.L_17:
        /*0008*/ 	.byte	0x04, 0x17
        /*000a*/ 	.short	(.L_19 - .L_18)
.L_18:
        /*000c*/ 	.word	0x00000000
        /*0010*/ 	.short	0x0004
        /*0012*/ 	.short	0x0020
        /*0014*/ 	.byte	0x00, 0xf5, 0x21, 0x00


	//----- nvinfo : EIATTR_KPARAM_INFO
	.align		4
.L_19:
        /*0018*/ 	.byte	0x04, 0x17
        /*001a*/ 	.short	(.L_21 - .L_20)
.L_20:
        /*001c*/ 	.word	0x00000000
        /*0020*/ 	.short	0x0003
        /*0022*/ 	.short	0x0018
        /*0024*/ 	.byte	0x00, 0xf5, 0x21, 0x00


	//----- nvinfo : EIATTR_KPARAM_INFO
	.align		4
.L_21:
        /*0028*/ 	.byte	0x04, 0x17
        /*002a*/ 	.short	(.L_23 - .L_22)
.L_22:
        /*002c*/ 	.word	0x00000000
        /*0030*/ 	.short	0x0002
        /*0032*/ 	.short	0x0010
        /*0034*/ 	.byte	0x00, 0xf0, 0x21, 0x00


	//----- nvinfo : EIATTR_KPARAM_INFO
	.align		4
.L_23:
        /*0038*/ 	.byte	0x04, 0x17
        /*003a*/ 	.short	(.L_25 - .L_24)
.L_24:
        /*003c*/ 	.word	0x00000000
        /*0040*/ 	.short	0x0001
        /*0042*/ 	.short	0x0008
        /*0044*/ 	.byte	0x00, 0xf0, 0x21, 0x00


	//----- nvinfo : EIATTR_KPARAM_INFO
	.align		4
.L_25:
        /*0048*/ 	.byte	0x04, 0x17
        /*004a*/ 	.short	(.L_27 - .L_26)
.L_26:
        /*004c*/ 	.word	0x00000000
        /*0050*/ 	.short	0x0000
        /*0052*/ 	.short	0x0000
        /*0054*/ 	.byte	0x00, 0xf0, 0x21, 0x00


	//----- nvinfo : EIATTR_SPARSE_MMA_MASK
	.align		4
.L_27:
        /*0058*/ 	.byte	0x03, 0x50
        /*005a*/ 	.short	0x0000


	//----- nvinfo : EIATTR_MAXREG_COUNT
	.align		4
        /*005c*/ 	.byte	0x03, 0x1b
        /*005e*/ 	.short	0x00ff


	//----- nvinfo : EIATTR_MERCURY_ISA_VERSION
	.align		4
        /*0060*/ 	.byte	0x03, 0x5f
        /*0062*/ 	.short	0x0101


	//----- nvinfo : EIATTR_VRC_CTA_INIT_COUNT
	.align		4
        /*0064*/ 	.byte	0x02, 0x4a
	.zero		1
	.zero		1


	//----- nvinfo : EIATTR_EXIT_INSTR_OFFSETS
	.align		4
        /*0068*/ 	.byte	0x04, 0x1c
        /*006a*/ 	.short	(.L_29 - .L_28)


	//   ....[0]....
.L_28:
        /*006c*/ 	.word	0x00000140


	//   ....[1]....
        /*0070*/ 	.word	0x00000660


	//----- nvinfo : EIATTR_CRS_STACK_SIZE
	.align		4
.L_29:
        /*0074*/ 	.byte	0x04, 0x1e
        /*0076*/ 	.short	(.L_31 - .L_30)
.L_30:
        /*0078*/ 	.word	0x00000000


	//----- nvinfo : EIATTR_CBANK_PARAM_SIZE
	.align		4
.L_31:
        /*007c*/ 	.byte	0x03, 0x19
        /*007e*/ 	.short	0x0028


	//----- nvinfo : EIATTR_PARAM_CBANK
	.align		4
        /*0080*/ 	.byte	0x04, 0x0a
        /*0082*/ 	.short	(.L_33 - .L_32)
	.align		4
.L_32:
        /*0084*/ 	.word	index@(.nv.constant0._Z25pairwiseMulBackwardKernelmmmPKfPf)
        /*0088*/ 	.short	0x0380
        /*008a*/ 	.short	0x0028


	//----- nvinfo : EIATTR_SW_WAR
	.align		4
.L_33:
        /*008c*/ 	.byte	0x04, 0x36
        /*008e*/ 	.short	(.L_35 - .L_34)
.L_34:
        /*0090*/ 	.word	0x00000008
.L_35:


//--------------------- .nv.info._Z24pairwiseMulForwardKernelmmmPKfPf --------------------------
	.section	.nv.info._Z24pairwiseMulForwardKernelmmmPKfPf,"",@"SHT_CUDA_INFO"
	.sectionflags	@""
	.align	4


	//----- nvinfo : EIATTR_CUDA_API_VERSION
	.align		4
        /*0000*/ 	.byte	0x04, 0x37
        /*0002*/ 	.short	(.L_37 - .L_36)
.L_36:
        /*0004*/ 	.word	0x00000082


	//----- nvinfo : EIATTR_KPARAM_INFO
	.align		4
.L_37:
        /*0008*/ 	.byte	0x04, 0x17
        /*000a*/ 	.short	(.L_39 - .L_38)
.L_38:
        /*000c*/ 	.word	0x00000000
        /*0010*/ 	.short	0x0004
        /*0012*/ 	.short	0x0020
        /*0014*/ 	.byte	0x00, 0xf5, 0x21, 0x00


	//----- nvinfo : EIATTR_KPARAM_INFO
	.align		4
.L_39:
        /*0018*/ 	.byte	0x04, 0x17
        /*001a*/ 	.short	(.L_41 - .L_40)
.L_40:
        /*001c*/ 	.word	0x00000000
        /*0020*/ 	.short	0x0003
        /*0022*/ 	.short	0x0018
        /*0024*/ 	.byte	0x00, 0xf5, 0x21, 0x00


	//----- nvinfo : EIATTR_KPARAM_INFO
	.align		4
.L_41:
        /*0028*/ 	.byte	0x04, 0x17
        /*002a*/ 	.short	(.L_43 - .L_42)
.L_42:
        /*002c*/ 	.word	0x00000000
        /*0030*/ 	.short	0x0002
        /*0032*/ 	.short	0x0010
        /*0034*/ 	.byte	0x00, 0xf0, 0x21, 0x00


	//----- nvinfo : EIATTR_KPARAM_INFO
	.align		4
.L_43:
        /*0038*/ 	.byte	0x04, 0x17
        /*003a*/ 	.short	(.L_45 - .L_44)
.L_44:
        /*003c*/ 	.word	0x00000000
        /*0040*/ 	.short	0x0001
        /*0042*/ 	.short	0x0008
        /*0044*/ 	.byte	0x00, 0xf0, 0x21, 0x00


	//----- nvinfo : EIATTR_KPARAM_INFO
	.align		4
.L_45:
        /*0048*/ 	.byte	0x04, 0x17
        /*004a*/ 	.short	(.L_47 - .L_46)
.L_46:
        /*004c*/ 	.word	0x00000000
        /*0050*/ 	.short	0x0000
        /*0052*/ 	.short	0x0000
        /*0054*/ 	.byte	0x00, 0xf0, 0x21, 0x00


	//----- nvinfo : EIATTR_SPARSE_MMA_MASK
	.align		4
.L_47:
        /*0058*/ 	.byte	0x03, 0x50
        /*005a*/ 	.short	0x0000


	//----- nvinfo : EIATTR_MAXREG_COUNT
	.align		4
        /*005c*/ 	.byte	0x03, 0x1b
        /*005e*/ 	.short	0x00ff


	//----- nvinfo : EIATTR_MERCURY_ISA_VERSION
	.align		4
        /*0060*/ 	.byte	0x03, 0x5f
        /*0062*/ 	.short	0x0101


	//----- nvinfo : EIATTR_VRC_CTA_INIT_COUNT
	.align		4
        /*0064*/ 	.byte	0x02, 0x4a
	.zero		1
	.zero		1


	//----- nvinfo : EIATTR_EXIT_INSTR_OFFSETS
	.align		4
        /*0068*/ 	.byte	0x04, 0x1c
        /*006a*/ 	.short	(.L_49 - .L_48)


	//   ....[0]....
.L_48:
        /*006c*/ 	.word	0x00000160


	//   ....[1]....
        /*0070*/ 	.word	0x00000630


	//----- nvinfo : EIATTR_CRS_STACK_SIZE
	.align		4
.L_49:
        /*0074*/ 	.byte	0x04, 0x1e
        /*0076*/ 	.short	(.L_51 - .L_50)
.L_50:
        /*0078*/ 	.word	0x00000000


	//----- nvinfo : EIATTR_CBANK_PARAM_SIZE
	.align		4
.L_51:
        /*007c*/ 	.byte	0x03, 0x19
        /*007e*/ 	.short	0x0028


	//----- nvinfo : EIATTR_PARAM_CBANK
	.align		4
        /*0080*/ 	.byte	0x04, 0x0a
        /*0082*/ 	.short	(.L_53 - .L_52)
	.align		4
.L_52:
        /*0084*/ 	.word	index@(.nv.constant0._Z24pairwiseMulForwardKernelmmmPKfPf)
        /*0088*/ 	.short	0x0380
        /*008a*/ 	.short	0x0028


	//----- nvinfo : EIATTR_SW_WAR
	.align		4
.L_53:
        /*008c*/ 	.byte	0x04, 0x36
        /*008e*/ 	.short	(.L_55 - .L_54)
.L_54:
        /*0090*/ 	.word	0x00000008
.L_55:


//--------------------- .nv.callgraph             --------------------------
	.section	.nv.callgraph,"",@"SHT_CUDA_CALLGRAPH"
	.align	4
	.sectionentsize	8
	.align		4
        /*0000*/ 	.word	0x00000000
	.align		4
        /*0004*/ 	.word	0xffffffff
	.align		4
        /*0008*/ 	.word	0x00000000
	.align		4
        /*000c*/ 	.word	0xfffffffe
	.align		4
        /*0010*/ 	.word	0x00000000
	.align		4
        /*0014*/ 	.word	0xfffffffd
	.align		4
        /*0018*/ 	.word	0x00000000
	.align		4
        /*001c*/ 	.word	0xfffffffc


//--------------------- .text._Z25pairwiseMulBackwardKernelmmmPKfPf --------------------------
	.section	.text._Z25pairwiseMulBackwardKernelmmmPKfPf,"ax",@progbits
	.align	128
        .global         _Z25pairwiseMulBackwardKernelmmmPKfPf
        .type           _Z25pairwiseMulBackwardKernelmmmPKfPf,@function
        .size           _Z25pairwiseMulBackwardKernelmmmPKfPf,(.L_x_12 - _Z25pairwiseMulBackwardKernelmmmPKfPf)
        .other          _Z25pairwiseMulBackwardKernelmmmPKfPf,@"STO_CUDA_ENTRY STV_DEFAULT"
_Z25pairwiseMulBackwardKernelmmmPKfPf:
.text._Z25pairwiseMulBackwardKernelmmmPKfPf:
[----:B------:R-:W-:Y:S01]  /*0000*/  LDC R1, c[0x0][0x37c] ;  /* 0x0000df00ff017b82 */ /* 0x000fe20000000800 */
[----:B------:R-:W0:Y:S01]  /*0010*/  S2R R3, SR_TID.X ;  /* 0x0000000000037919 */ /* 0x000e220000002100 */
[----:B------:R-:W1:Y:S06]  /*0020*/  LDCU.128 UR8, c[0x0][0x380] ;  /* 0x00007000ff0877ac */ /* 0x000e6c0008000c00 */
[----:B------:R-:W0:Y:S01]  /*0030*/  S2UR UR7, SR_CTAID.X ;  /* 0x00000000000779c3 */ /* 0x000e220000002500 */
[----:B------:R-:W2:Y:S01]  /*0040*/  LDCU UR16, c[0x0][0x388] ;  /* 0x00007100ff1077ac */ /* 0x000ea20008000800 */
[----:B------:R-:W3:Y:S06]  /*0050*/  LDCU.64 UR18, c[0x0][0x388] ;  /* 0x00007100ff1277ac */ /* 0x000eec0008000a00 */
[----:B------:R-:W0:Y:S01]  /*0060*/  LDC R0, c[0x0][0x360] ;  /* 0x0000d800ff007b82 */ /* 0x000e220000000800 */
[----:B------:R-:W4:Y:S01]  /*0070*/  LDCU.128 UR12, c[0x0][0x390] ;  /* 0x00007200ff0c77ac */ /* 0x000f220008000c00 */
[----:B-1----:R-:W-:-:S02]  /*0080*/  UIMAD UR6, UR11, UR8, URZ ;  /* 0x000000080b0672a4 */ /* 0x002fc4000f8e02ff */
[----:B------:R-:W-:Y:S02]  /*0090*/  UIMAD.WIDE.U32 UR4, UR10, UR8, URZ ;  /* 0x000000080a0472a5 */ /* 0x000fe4000f8e00ff */
[----:B------:R-:W-:Y:S01]  /*00a0*/  UIMAD UR6, UR10, UR9, UR6 ;  /* 0x000000090a0672a4 */ /* 0x000fe2000f8e0206 */
[----:B------:R-:W1:Y:S03]  /*00b0*/  LDCU UR8, c[0x0][0x370] ;  /* 0x00006e00ff0877ac */ /* 0x000e660008000800 */
[----:B------:R-:W-:Y:S01]  /*00c0*/  UIADD3 UR6, UPT, UPT, UR5, UR6, URZ ;  /* 0x0000000605067290 */ /* 0x000fe2000fffe0ff */
[----:B------:R-:W0:Y:S02]  /*00d0*/  LDCU.64 UR10, c[0x0][0x3a0] ;  /* 0x00007400ff0a77ac */ /* 0x000e240008000a00 */
[----:B0-----:R-:W-:Y:S01]  /*00e0*/  IMAD R2, R0, UR7, R3 ;  /* 0x0000000700027c24 */ /* 0x001fe2000f8e0203 */
[----:B------:R-:W0:Y:S02]  /*00f0*/  LDCU UR7, c[0x0][0x38c] ;  /* 0x00007180ff0777ac */ /* 0x000e240008000800 */
[----:B------:R-:W-:-:S02]  /*0100*/  IMAD.U32 R3, RZ, RZ, UR6 ;  /* 0x00000006ff037e24 */ /* 0x000fc4000f8e00ff */
[----:B------:R-:W-:-:S04]  /*0110*/  ISETP.LT.U32.AND P0, PT, R2, UR4, PT ;  /* 0x0000000402007c0c */ /* 0x000fc8000bf01070 */
[----:B------:R-:W-:Y:S01]  /*0120*/  ISETP.GT.U32.AND.EX P0, PT, R3, RZ, PT, P0 ;  /* 0x000000ff0300720c */ /* 0x000fe20003f04100 */
[----:B-1----:R-:W-:-:S12]  /*0130*/  IMAD R0, R0, UR8, RZ ;  /* 0x0000000800007c24 */ /* 0x002fd8000f8e02ff */
[----:B0-234-:R-:W-:Y:S05]  /*0140*/  @!P0 EXIT ;  /* 0x000000000000894d */ /* 0x01dfea0003800000 */
[----:B------:R-:W0:Y:S01]  /*0150*/  LDC.64 R10, c[0x0][0x358] ;  /* 0x0000d600ff0a7b82 */ /* 0x000e220000000a00 */
[----:B------:R-:W-:Y:S01]  /*0160*/  BSSY.RECONVERGENT B0, `(.L_x_0) ;  /* 0x000004f000007945 */ /* 0x000fe20003800200 */
[----:B------:R-:W-:-:S07]  /*0170*/  IMAD.MOV.U32 R3, RZ, RZ, RZ ;  /* 0x000000ffff037224 */ /* 0x000fce00078e00ff */
.L_x_4:
[----:B-1----:R-:W-:Y:S01]  /*0180*/  MOV R6, UR7 ;  /* 0x0000000700067c02 */ /* 0x002fe20008000f00 */
[----:B------:R-:W-:Y:S03]  /*0190*/  BSSY.RECONVERGENT B1, `(.L_x_1) ;  /* 0x0000027000017945 */ /* 0x000fe60003800200 */
[----:B------:R-:W-:-:S04]  /*01a0*/  LOP3.LUT R4, R3, R6, RZ, 0xfc, !PT ;  /* 0x0000000603047212 */ /* 0x000fc800078efcff */
[----:B------:R-:W-:-:S13]  /*01b0*/  ISETP.NE.U32.AND P0, PT, R4, RZ, PT ;  /* 0x000000ff0400720c */ /* 0x000fda0003f05070 */
[----:B------:R-:W-:Y:S05]  /*01c0*/  @P0 BRA `(.L_x_2) ;  /* 0x0000000000640947 */ /* 0x000fea0003800000 */
[----:B------:R-:W-:Y:S02]  /*01d0*/  IMAD.U32 R7, RZ, RZ, UR16 ;  /* 0x00000010ff077e24 */ /* 0x000fe4000f8e00ff */
[----:B------:R-:W-:Y:S02]  /*01e0*/  IMAD.MOV.U32 R13, RZ, RZ, RZ ;  /* 0x000000ffff0d7224 */ /* 0x000fe400078e00ff */
[----:B------:R-:W1:Y:S01]  /*01f0*/  I2F.U32.RP R8, R7 ;  /* 0x0000000700087306 */ /* 0x000e620000209000 */
[----:B------:R-:W-:-:S07]  /*0200*/  ISETP.NE.U32.AND P2, PT, R7, RZ, PT ;  /* 0x000000ff0700720c */ /* 0x000fce0003f45070 */
[----:B-1----:R-:W1:Y:S02]  /*0210*/  MUFU.RCP R8, R8 ;  /* 0x0000000800087308 */ /* 0x002e640000001000 */
[----:B-1----:R-:W-:-:S06]  /*0220*/  VIADD R4, R8, 0xffffffe ;  /* 0x0ffffffe08047836 */ /* 0x002fcc0000000000 */
[----:B------:R1:W2:Y:S02]  /*0230*/  F2I.FTZ.U32.TRUNC.NTZ R5, R4 ;  /* 0x0000000400057305 */ /* 0x0002a4000021f000 */
[----:B-1----:R-:W-:Y:S02]  /*0240*/  IMAD.MOV.U32 R4, RZ, RZ, RZ ;  /* 0x000000ffff047224 */ /* 0x002fe400078e00ff */
[----:B--2---:R-:W-:-:S05]  /*0250*/  IMAD R9, R5, R7, RZ ;  /* 0x0000000705097224 */ /* 0x004fca00078e02ff */
[----:B------:R-:W-:-:S05]  /*0260*/  IADD3 R9, PT, PT, -R9, RZ, RZ ;  /* 0x000000ff09097210 */ /* 0x000fca0007ffe1ff */
[----:B------:R-:W-:-:S04]  /*0270*/  IMAD.HI.U32 R5, R5, R9, R4 ;  /* 0x0000000905057227 */ /* 0x000fc800078e0004 */
[----:B------:R-:W-:Y:S02]  /*0280*/  HFMA2 R9, -RZ, RZ, 0, 0 ;  /* 0x00000000ff097431 */ /* 0x000fe400000001ff */
[----:B------:R-:W-:-:S04]  /*0290*/  IMAD.HI.U32 R5, R5, R2, RZ ;  /* 0x0000000205057227 */ /* 0x000fc800078e00ff */
[----:B------:R-:W-:-:S04]  /*02a0*/  IMAD.MOV R12, RZ, RZ, -R5 ;  /* 0x000000ffff0c7224 */ /* 0x000fc800078e0a05 */
[----:B------:R-:W-:-:S05]  /*02b0*/  IMAD R12, R7, R12, R2 ;  /* 0x0000000c070c7224 */ /* 0x000fca00078e0202 */
[----:B------:R-:W-:-:S13]  /*02c0*/  ISETP.GE.U32.AND P0, PT, R12, R7, PT ;  /* 0x000000070c00720c */ /* 0x000fda0003f06070 */
[----:B------:R-:W-:Y:S01]  /*02d0*/  @P0 IADD3 R12, PT, PT, R12, -R7, RZ ;  /* 0x800000070c0c0210 */ /* 0x000fe20007ffe0ff */
[----:B------:R-:W-:-:S03]  /*02e0*/  @P0 VIADD R5, R5, 0x1 ;  /* 0x0000000105050836 */ /* 0x000fc60000000000 */
[----:B------:R-:W-:-:S13]  /*02f0*/  ISETP.GE.U32.AND P1, PT, R12, R7, PT ;  /* 0x000000070c00720c */ /* 0x000fda0003f26070 */
[----:B------:R-:W-:Y:S01]  /*0300*/  @P1 VIADD R5, R5, 0x1 ;  /* 0x0000000105051836 */ /* 0x000fe20000000000 */
[----:B------:R-:W-:-:S04]  /*0310*/  @!P2 LOP3.LUT R5, RZ, R7, RZ, 0x33, !PT ;  /* 0x00000007ff05a212 */ /* 0x000fc800078e33ff */
[----:B------:R-:W-:Y:S01]  /*0320*/  IADD3 R12, PT, PT, -R5, RZ, RZ ;  /* 0x000000ff050c7210 */ /* 0x000fe20007ffe1ff */
[----:B------:R-:W-:-:S04]  /*0330*/  IMAD.MOV.U32 R8, RZ, RZ, R5 ;  /* 0x000000ffff087224 */ /* 0x000fc800078e0005 */
[----:B------:R-:W-:Y:S01]  /*0340*/  IMAD R12, R7, R12, R2 ;  /* 0x0000000c070c7224 */ /* 0x000fe200078e0202 */
[----:B------:R-:W-:Y:S06]  /*0350*/  BRA `(.L_x_3) ;  /* 0x0000000000287947 */ /* 0x000fec0003800000 */
.L_x_2:
[----:B------:R-:W-:-:S07]  /*0360*/  MOV R6, 0x380 ;  /* 0x0000038000067802 */ /* 0x000fce0000000f00 */
[----:B0-----:R-:W-:Y:S05]  /*0370*/  CALL.REL.NOINC `($__internal_0_$__cuda_sm20_div_u64) ;  /* 0x0000000000bc7944 */ /* 0x001fea0003c00000 */
[----:B------:R-:W-:Y:S01]  /*0380*/  IADD3 R4, P0, PT, RZ, -R8, RZ ;  /* 0x80000008ff047210 */ /* 0x000fe20007f1e0ff */
[----:B------:R-:W-:Y:S01]  /*0390*/  IMAD.U32 R7, RZ, RZ, UR18 ;  /* 0x00000012ff077e24 */ /* 0x000fe2000f8e00ff */
[----:B------:R-:W-:-:S03]  /*03a0*/  MOV R6, UR19 ;  /* 0x0000001300067c02 */ /* 0x000fc60008000f00 */
[----:B------:R-:W-:-:S04]  /*03b0*/  IMAD.X R12, RZ, RZ, ~R9, P0 ;  /* 0x000000ffff0c7224 */ /* 0x000fc800000e0e09 */
[-C--:B------:R-:W-:Y:S02]  /*03c0*/  IMAD R5, R12, R7.reuse, RZ ;  /* 0x000000070c057224 */ /* 0x080fe400078e02ff */
[----:B------:R-:W-:-:S04]  /*03d0*/  IMAD.WIDE.U32 R12, R4, R7, R2 ;  /* 0x00000007040c7225 */ /* 0x000fc800078e0002 */
[----:B------:R-:W-:-:S04]  /*03e0*/  IMAD R5, R4, R6, R5 ;  /* 0x0000000604057224 */ /* 0x000fc800078e0205 */
[----:B------:R-:W-:-:S07]  /*03f0*/  IMAD.IADD R13, R13, 0x1, R5 ;  /* 0x000000010d0d7824 */ /* 0x000fce00078e0205 */
.L_x_3:
[----:B------:R-:W-:Y:S05]  /*0400*/  BSYNC.RECONVERGENT B1 ;  /* 0x0000000000017941 */ /* 0x000fea0003800200 */
.L_x_1:
[----:B------:R-:W-:Y:S01]  /*0410*/  IMAD R5, R9, UR12, RZ ;  /* 0x0000000c09057c24 */ /* 0x000fe2000f8e02ff */
[-C--:B------:R-:W-:Y:S01]  /*0420*/  IADD3 R16, P1, PT, R12, R7.reuse, RZ ;  /* 0x000000070c107210 */ /* 0x080fe20007f3e0ff */
[----:B------:R-:W-:Y:S01]  /*0430*/  IMAD.WIDE.U32 R14, R8, UR12, RZ ;  /* 0x0000000c080e7c25 */ /* 0x000fe2000f8e00ff */
[----:B0-----:R-:W-:Y:S02]  /*0440*/  R2UR UR8, R10 ;  /* 0x000000000a0872ca */ /* 0x001fe400000e0000 */
[----:B------:R-:W-:Y:S01]  /*0450*/  R2UR UR9, R11 ;  /* 0x000000000b0972ca */ /* 0x000fe200000e0000 */
[----:B------:R-:W-:Y:S01]  /*0460*/  IMAD R5, R8, UR13, R5 ;  /* 0x0000000d08057c24 */ /* 0x000fe2000f8e0205 */
[----:B------:R-:W-:Y:S01]  /*0470*/  R2UR UR20, R10 ;  /* 0x000000000a1472ca */ /* 0x000fe200000e0000 */
[-C--:B------:R-:W-:Y:S01]  /*0480*/  IMAD R19, R9, R7.reuse, RZ ;  /* 0x0000000709137224 */ /* 0x080fe200078e02ff */
[----:B------:R-:W-:Y:S01]  /*0490*/  LEA R9, P0, R14, UR10, 0x2 ;  /* 0x0000000a0e097c11 */ /* 0x000fe2000f8010ff */
[----:B------:R-:W-:Y:S01]  /*04a0*/  IMAD.IADD R17, R15, 0x1, R5 ;  /* 0x000000010f117824 */ /* 0x000fe200078e0205 */
[----:B------:R-:W-:Y:S01]  /*04b0*/  R2UR UR21, R11 ;  /* 0x000000000b1572ca */ /* 0x000fe200000e0000 */
[----:B------:R-:W-:Y:S01]  /*04c0*/  IMAD.WIDE.U32 R4, R8, R7, R12 ;  /* 0x0000000708047225 */ /* 0x000fe200078e000c */
[----:B------:R-:W-:-:S02]  /*04d0*/  R2UR UR22, R10 ;  /* 0x000000000a1672ca */ /* 0x000fc400000e0000 */
[----:B------:R-:W-:Y:S01]  /*04e0*/  R2UR UR23, R11 ;  /* 0x000000000b1772ca */ /* 0x000fe200000e0000 */
[----:B------:R-:W-:Y:S01]  /*04f0*/  IMAD R19, R8, R6, R19 ;  /* 0x0000000608137224 */ /* 0x000fe200078e0213 */
[----:B------:R-:W-:Y:S02]  /*0500*/  LEA.HI.X R17, R14, UR11, R17, 0x2, P0 ;  /* 0x0000000b0e117c11 */ /* 0x000fe400080f1411 */
[----:B------:R-:W-:Y:S02]  /*0510*/  LEA R14, P0, R4, UR14, 0x2 ;  /* 0x0000000e040e7c11 */ /* 0x000fe4000f8010ff */
[----:B------:R-:W-:Y:S01]  /*0520*/  IADD3 R7, PT, PT, R5, R19, RZ ;  /* 0x0000001305077210 */ /* 0x000fe20007ffe0ff */
[----:B------:R-:W-:Y:S01]  /*0530*/  IMAD.X R5, R13, 0x1, R6, P1 ;  /* 0x000000010d057824 */ /* 0x000fe200008e0606 */
[-C--:B------:R-:W-:Y:S02]  /*0540*/  LEA R6, P1, R16, R9.reuse, 0x2 ;  /* 0x0000000910067211 */ /* 0x080fe400078210ff */
[----:B------:R-:W-:-:S02]  /*0550*/  LEA R8, P2, R12, R9, 0x2 ;  /* 0x000000090c087211 */ /* 0x000fc400078410ff */
[----:B------:R-:W-:Y:S02]  /*0560*/  LEA.HI.X R15, R4, UR15, R7, 0x2, P0 ;  /* 0x0000000f040f7c11 */ /* 0x000fe400080f1407 */
[-C--:B------:R-:W-:Y:S02]  /*0570*/  LEA.HI.X R7, R16, R17.reuse, R5, 0x2, P1 ;  /* 0x0000001110077211 */ /* 0x080fe400008f1405 */
[----:B------:R-:W-:Y:S01]  /*0580*/  LEA.HI.X R9, R12, R17, R13, 0x2, P2 ;  /* 0x000000110c097211 */ /* 0x000fe200010f140d */
[----:B------:R-:W2:Y:S04]  /*0590*/  LDG.E R14, desc[UR8][R14.64] ;  /* 0x000000080e0e7981 */ /* 0x000ea8000c1e1900 */
[----:B------:R-:W2:Y:S04]  /*05a0*/  LDG.E R5, desc[UR20][R6.64] ;  /* 0x0000001406057981 */ /* 0x000ea8000c1e1900 */
[----:B------:R-:W3:Y:S01]  /*05b0*/  LDG.E R13, desc[UR22][R8.64] ;  /* 0x00000016080d7981 */ /* 0x000ee2000c1e1900 */
[----:B------:R-:W-:-:S05]  /*05c0*/  IADD3 R2, P0, PT, R0, R2, RZ ;  /* 0x0000000200027210 */ /* 0x000fca0007f1e0ff */
[----:B------:R-:W-:Y:S01]  /*05d0*/  IMAD.X R3, RZ, RZ, R3, P0 ;  /* 0x000000ffff037224 */ /* 0x000fe200000e0603 */
[----:B------:R-:W-:-:S04]  /*05e0*/  ISETP.GE.U32.AND P0, PT, R2, UR4, PT ;  /* 0x0000000402007c0c */ /* 0x000fc8000bf06070 */
[----:B------:R-:W-:Y:S01]  /*05f0*/  ISETP.GE.U32.AND.EX P0, PT, R3, UR6, PT, P0 ;  /* 0x0000000603007c0c */ /* 0x000fe2000bf06100 */
[C---:B--2---:R-:W-:Y:S01]  /*0600*/  FMUL R5, R14.reuse, R5 ;  /* 0x000000050e057220 */ /* 0x044fe20000400000 */
[----:B---3--:R-:W-:-:S04]  /*0610*/  FMUL R13, R14, R13 ;  /* 0x0000000d0e0d7220 */ /* 0x008fc80000400000 */
[----:B------:R1:W-:Y:S04]  /*0620*/  STG.E desc[UR8][R8.64], R5 ;  /* 0x0000000508007986 */ /* 0x0003e8000c101908 */
[----:B------:R1:W-:Y:S03]  /*0630*/  STG.E desc[UR20][R6.64], R13 ;  /* 0x0000000d06007986 */ /* 0x0003e6000c101914 */
[----:B------:R-:W-:Y:S05]  /*0640*/  @!P0 BRA `(.L_x_4) ;  /* 0xfffffff800cc8947 */ /* 0x000fea000383ffff */
[----:B------:R-:W-:Y:S05]  /*0650*/  BSYNC.RECONVERGENT B0 ;  /* 0x0000000000007941 */ /* 0x000fea0003800200 */
.L_x_0:
[----:B------:R-:W-:Y:S05]  /*0660*/  EXIT ;  /* 0x000000000000794d */ /* 0x000fea0003800000 */
        .weak           $__internal_0_$__cuda_sm20_div_u64
        .type           $__internal_0_$__cuda_sm20_div_u64,@function
        .size           $__internal_0_$__cuda_sm20_div_u64,(.L_x_12 - $__internal_0_$__cuda_sm20_div_u64)
$__internal_0_$__cuda_sm20_div_u64:
[----:B------:R-:W0:Y:S01]  /*0670*/  LDCU.64 UR8, c[0x0][0x388] ;  /* 0x00007100ff0877ac */ /* 0x000e220008000a00 */
[----:B------:R-:W1:Y:S01]  /*0680*/  LDC.64 R4, c[0x0][0x388] ;  /* 0x0000e200ff047b82 */ /* 0x000e620000000a00 */
[----:B0-----:R-:W0:Y:S08]  /*0690*/  I2F.U64.RP R7, UR8 ;  /* 0x0000000800077d12 */ /* 0x001e300008309000 */
[----:B0-----:R-:W0:Y:S02]  /*06a0*/  MUFU.RCP R7, R7 ;  /* 0x0000000700077308 */ /* 0x001e240000001000 */
[----:B0-----:R-:W-:-:S06]  /*06b0*/  IADD3 R8, PT, PT, R7, 0x1ffffffe, RZ ;  /* 0x1ffffffe07087810 */ /* 0x001fcc0007ffe0ff */
[----:B------:R-:W1:Y:S02]  /*06c0*/  F2I.U64.TRUNC R8, R8 ;  /* 0x0000000800087311 */ /* 0x000e64000020d800 */
[----:B-1----:R-:W-:-:S04]  /*06d0*/  IMAD.WIDE.U32 R12, R8, R4, RZ ;  /* 0x00000004080c7225 */ /* 0x002fc800078e00ff */
[----:B------:R-:W-:Y:S01]  /*06e0*/  IMAD R13, R8, R5, R13 ;  /* 0x00000005080d7224 */ /* 0x000fe200078e020d */
[----:B------:R-:W-:-:S03]  /*06f0*/  IADD3 R15, P0, PT, RZ, -R12, RZ ;  /* 0x8000000cff0f7210 */ /* 0x000fc60007f1e0ff */
[----:B------:R-:W-:Y:S02]  /*0700*/  IMAD R13, R9, R4, R13 ;  /* 0x00000004090d7224 */ /* 0x000fe400078e020d */
[----:B------:R-:W-:-:S04]  /*0710*/  IMAD.HI.U32 R12, R8, R15, RZ ;  /* 0x0000000f080c7227 */ /* 0x000fc800078e00ff */
[----:B------:R-:W-:Y:S02]  /*0720*/  IMAD.X R17, RZ, RZ, ~R13, P0 ;  /* 0x000000ffff117224 */ /* 0x000fe400000e0e0d */
[----:B------:R-:W-:Y:S02]  /*0730*/  IMAD.MOV.U32 R13, RZ, RZ, R8 ;  /* 0x000000ffff0d7224 */ /* 0x000fe400078e0008 */
[-C--:B------:R-:W-:Y:S02]  /*0740*/  IMAD R19, R9, R17.reuse, RZ ;  /* 0x0000001109137224 */ /* 0x080fe400078e02ff */
[----:B------:R-:W-:-:S04]  /*0750*/  IMAD.WIDE.U32 R12, P0, R8, R17, R12 ;  /* 0x00000011080c7225 */ /* 0x000fc8000780000c */
[----:B------:R-:W-:-:S04]  /*0760*/  IMAD.HI.U32 R7, R9, R17, RZ ;  /* 0x0000001109077227 */ /* 0x000fc800078e00ff */
[----:B------:R-:W-:Y:S01]  /*0770*/  IMAD.HI.U32 R12, P1, R9, R15, R12 ;  /* 0x0000000f090c7227 */ /* 0x000fe2000782000c */
[----:B------:R-:W-:-:S04]  /*0780*/  IADD3.X R7, PT, PT, R7, R9, RZ, P0, !PT ;  /* 0x0000000907077210 */ /* 0x000fc800007fe4ff */
[----:B------:R-:W-:-:S04]  /*0790*/  IADD3 R13, P2, PT, R19, R12, RZ ;  /* 0x0000000c130d7210 */ /* 0x000fc80007f5e0ff */
[----:B------:R-:W-:Y:S01]  /*07a0*/  IADD3.X R7, PT, PT, RZ, RZ, R7, P2, P1 ;  /* 0x000000ffff077210 */ /* 0x000fe200017e2407 */
[----:B------:R-:W-:-:S04]  /*07b0*/  IMAD.WIDE.U32 R8, R13, R4, RZ ;  /* 0x000000040d087225 */ /* 0x000fc800078e00ff */
[----:B------:R-:W-:Y:S01]  /*07c0*/  IMAD R9, R13, R5, R9 ;  /* 0x000000050d097224 */ /* 0x000fe200078e0209 */
[----:B------:R-:W-:-:S03]  /*07d0*/  IADD3 R15, P0, PT, RZ, -R8, RZ ;  /* 0x80000008ff0f7210 */ /* 0x000fc60007f1e0ff */
[----:B------:R-:W-:Y:S02]  /*07e0*/  IMAD R9, R7, R4, R9 ;  /* 0x0000000407097224 */ /* 0x000fe400078e0209 */
[----:B------:R-:W-:-:S04]  /*07f0*/  IMAD.HI.U32 R12, R13, R15, RZ ;  /* 0x0000000f0d0c7227 */ /* 0x000fc800078e00ff */
[----:B------:R-:W-:Y:S02]  /*0800*/  IMAD.X R8, RZ, RZ, ~R9, P0 ;  /* 0x000000ffff087224 */ /* 0x000fe400000e0e09 */
[----:B------:R-:W-:Y:S02]  /*0810*/  IMAD.MOV.U32 R9, RZ, RZ, RZ ;  /* 0x000000ffff097224 */ /* 0x000fe400078e00ff */
[----:B------:R-:W-:-:S04]  /*0820*/  IMAD.WIDE.U32 R12, P0, R13, R8, R12 ;  /* 0x000000080d0c7225 */ /* 0x000fc8000780000c */
[C---:B------:R-:W-:Y:S02]  /*0830*/  IMAD R14, R7.reuse, R8, RZ ;  /* 0x00000008070e7224 */ /* 0x040fe400078e02ff */
[----:B------:R-:W-:-:S04]  /*0840*/  IMAD.HI.U32 R13, P1, R7, R15, R12 ;  /* 0x0000000f070d7227 */ /* 0x000fc8000782000c */
[----:B------:R-:W-:Y:S01]  /*0850*/  IMAD.HI.U32 R8, R7, R8, RZ ;  /* 0x0000000807087227 */ /* 0x000fe200078e00ff */
[----:B------:R-:W-:-:S04]  /*0860*/  IADD3 R13, P2, PT, R14, R13, RZ ;  /* 0x0000000d0e0d7210 */ /* 0x000fc80007f5e0ff */
[----:B------:R-:W-:Y:S01]  /*0870*/  IADD3.X R7, PT, PT, R8, R7, RZ, P0, !PT ;  /* 0x0000000708077210 */ /* 0x000fe200007fe4ff */
[----:B------:R-:W-:-:S03]  /*0880*/  IMAD.HI.U32 R8, R13, R2, RZ ;  /* 0x000000020d087227 */ /* 0x000fc600078e00ff */
[----:B------:R-:W-:Y:S01]  /*0890*/  IADD3.X R7, PT, PT, RZ, RZ, R7, P2, P1 ;  /* 0x000000ffff077210 */ /* 0x000fe200017e2407 */
[----:B------:R-:W-:-:S04]  /*08a0*/  IMAD.WIDE.U32 R8, R13, R3, R8 ;  /* 0x000000030d087225 */ /* 0x000fc800078e0008 */
[C---:B------:R-:W-:Y:S02]  /*08b0*/  IMAD R13, R7.reuse, R3, RZ ;  /* 0x00000003070d7224 */ /* 0x040fe400078e02ff */
[----:B------:R-:W-:-:S04]  /*08c0*/  IMAD.HI.U32 R8, P0, R7, R2, R8 ;  /* 0x0000000207087227 */ /* 0x000fc80007800008 */
[----:B------:R-:W-:Y:S01]  /*08d0*/  IMAD.HI.U32 R7, R7, R3, RZ ;  /* 0x0000000307077227 */ /* 0x000fe200078e00ff */
[----:B------:R-:W-:-:S04]  /*08e0*/  IADD3 R13, P1, PT, R13, R8, RZ ;  /* 0x000000080d0d7210 */ /* 0x000fc80007f3e0ff */
[----:B------:R-:W-:Y:S01]  /*08f0*/  IADD3.X R7, PT, PT, R7, RZ, RZ, P0, !PT ;  /* 0x000000ff07077210 */ /* 0x000fe200007fe4ff */
[----:B------:R-:W-:-:S04]  /*0900*/  IMAD.WIDE.U32 R8, R13, R4, RZ ;  /* 0x000000040d087225 */ /* 0x000fc800078e00ff */
[----:B------:R-:W-:Y:S01]  /*0910*/  IMAD.X R7, RZ, RZ, R7, P1 ;  /* 0x000000ffff077224 */ /* 0x000fe200008e0607 */
[----:B------:R-:W-:Y:S01]  /*0920*/  IADD3 R15, P1, PT, -R8, R2, RZ ;  /* 0x00000002080f7210 */ /* 0x000fe20007f3e1ff */
[----:B------:R-:W-:-:S03]  /*0930*/  IMAD R9, R13, R5, R9 ;  /* 0x000000050d097224 */ /* 0x000fc600078e0209 */
[-C--:B------:R-:W-:Y:S01]  /*0940*/  ISETP.GE.U32.AND P0, PT, R15, R4.reuse, PT ;  /* 0x000000040f00720c */ /* 0x080fe20003f06070 */
[-C--:B------:R-:W-:Y:S01]  /*0950*/  IMAD R8, R7, R4.reuse, R9 ;  /* 0x0000000407087224 */ /* 0x080fe200078e0209 */
[----:B------:R-:W-:-:S04]  /*0960*/  IADD3 R9, P2, PT, R15, -R4, RZ ;  /* 0x800000040f097210 */ /* 0x000fc80007f5e0ff */
[----:B------:R-:W-:Y:S02]  /*0970*/  IADD3.X R16, PT, PT, ~R8, R3, RZ, P1, !PT ;  /* 0x0000000308107210 */ /* 0x000fe40000ffe5ff */
[----:B------:R-:W-:Y:S02]  /*0980*/  IADD3 R8, P1, PT, R13, 0x1, RZ ;  /* 0x000000010d087810 */ /* 0x000fe40007f3e0ff */
[C---:B------:R-:W-:Y:S01]  /*0990*/  ISETP.GE.U32.AND.EX P0, PT, R16.reuse, R5, PT, P0 ;  /* 0x000000051000720c */ /* 0x040fe20003f06100 */
[----:B------:R-:W-:Y:S01]  /*09a0*/  IMAD.X R14, R16, 0x1, ~R5, P2 ;  /* 0x00000001100e7824 */ /* 0x000fe200010e0e05 */
[----:B------:R-:W-:Y:S02]  /*09b0*/  IADD3.X R12, PT, PT, RZ, R7, RZ, P1, !PT ;  /* 0x00000007ff0c7210 */ /* 0x000fe40000ffe4ff */
[----:B------:R-:W-:Y:S02]  /*09c0*/  SEL R13, R8, R13, P0 ;  /* 0x0000000d080d7207 */ /* 0x000fe40000000000 */
[----:B------:R-:W-:-:S02]  /*09d0*/  SEL R9, R9, R15, P0 ;  /* 0x0000000f09097207 */ /* 0x000fc40000000000 */
[----:B------:R-:W-:Y:S02]  /*09e0*/  SEL R12, R12, R7, P0 ;  /* 0x000000070c0c7207 */ /* 0x000fe40000000000 */
[----:B------:R-:W-:Y:S02]  /*09f0*/  IADD3 R8, P2, PT, R13, 0x1, RZ ;  /* 0x000000010d087810 */ /* 0x000fe40007f5e0ff */
[----:B------:R-:W-:Y:S02]  /*0a00*/  SEL R14, R14, R16, P0 ;  /* 0x000000100e0e7207 */ /* 0x000fe40000000000 */
[----:B------:R-:W-:Y:S01]  /*0a10*/  ISETP.GE.U32.AND P0, PT, R9, R4, PT ;  /* 0x000000040900720c */ /* 0x000fe20003f06070 */
[----:B------:R-:W-:Y:S01]  /*0a20*/  IMAD.X R9, RZ, RZ, R12, P2 ;  /* 0x000000ffff097224 */ /* 0x000fe200010e060c */
[----:B------:R-:W-:Y:S02]  /*0a30*/  ISETP.NE.U32.AND P1, PT, R4, RZ, PT ;  /* 0x000000ff0400720c */ /* 0x000fe40003f25070 */
[----:B------:R-:W-:-:S02]  /*0a40*/  ISETP.GE.U32.AND.EX P0, PT, R14, R5, PT, P0 ;  /* 0x000000050e00720c */ /* 0x000fc40003f06100 */
[----:B------:R-:W-:Y:S02]  /*0a50*/  MOV R7, 0x0 ;  /* 0x0000000000077802 */ /* 0x000fe40000000f00 */
[----:B------:R-:W-:Y:S02]  /*0a60*/  ISETP.NE.AND.EX P1, PT, R5, RZ, PT, P1 ;  /* 0x000000ff0500720c */ /* 0x000fe40003f25310 */
[----:B------:R-:W-:Y:S02]  /*0a70*/  SEL R8, R8, R13, P0 ;  /* 0x0000000d08087207 */ /* 0x000fe40000000000 */
[----:B------:R-:W-:Y:S02]  /*0a80*/  SEL R9, R9, R12, P0 ;  /* 0x0000000c09097207 */ /* 0x000fe40000000000 */
[----:B------:R-:W-:Y:S02]  /*0a90*/  SEL R8, R8, 0xffffffff, P1 ;  /* 0xffffffff08087807 */ /* 0x000fe40000800000 */
[----:B------:R-:W-:Y:S01]  /*0aa0*/  SEL R9, R9, 0xffffffff, P1 ;  /* 0xffffffff09097807 */ /* 0x000fe20000800000 */
[----:B------:R-:W-:Y:S06]  /*0ab0*/  RET.REL.NODEC R6 `(_Z25pairwiseMulBackwardKernelmmmPKfPf) ;  /* 0xfffffff406507950 */ /* 0x000fec0003c3ffff */
.L_x_5:
[----:B------:R-:W-:-:S00]  /*0ac0*/  BRA `(.L_x_5) ;  /* 0xfffffffc00fc7947 */ /* 0x000fc0000383ffff */
[----:B------:R-:W-:-:S00]  /*0ad0*/  NOP ;  /* 0x0000000000007918 */ /* 0x000fc00000000000 */
        /* <DEDUP_REMOVED lines=10> */
.L_x_12:


//--------------------- .text._Z24pairwiseMulForwardKernelmmmPKfPf --------------------------
	.section	.text._Z24pairwiseMulForwardKernelmmmPKfPf,"ax",@progbits
	.align	128
        .global         _Z24pairwiseMulForwardKernelmmmPKfPf
        .type           _Z24pairwiseMulForwardKernelmmmPKfPf,@function
        .size           _Z24pairwiseMulForwardKernelmmmPKfPf,(.L_x_13 - _Z24pairwiseMulForwardKernelmmmPKfPf)
        .other          _Z24pairwiseMulForwardKernelmmmPKfPf,@"STO_CUDA_ENTRY STV_DEFAULT"
_Z24pairwiseMulForwardKernelmmmPKfPf:
.text._Z24pairwiseMulForwardKernelmmmPKfPf:
[----:B------:R-:W-:Y:S01]  /*0000*/  LDC R1, c[0x0][0x37c] ;  /* 0x0000df00ff017b82 */ /* 0x000fe20000000800 */
[----:B------:R-:W0:Y:S01]  /*0010*/  S2R R3, SR_TID.X ;  /* 0x0000000000037919 */ /* 0x000e220000002100 */
[----:B------:R-:W1:Y:S06]  /*0020*/  LDCU.64 UR8, c[0x0][0x390] ;  /* 0x00007200ff0877ac */ /* 0x000e6c0008000a00 */
[----:B------:R-:W0:Y:S01]  /*0030*/  S2UR UR7, SR_CTAID.X ;  /* 0x00000000000779c3 */ /* 0x000e220000002500 */
[----:B------:R-:W1:Y:S01]  /*0040*/  LDCU.64 UR10, c[0x0][0x380] ;  /* 0x00007000ff0a77ac */ /* 0x000e620008000a00 */
[----:B------:R-:W2:Y:S06]  /*0050*/  LDCU UR16, c[0x0][0x390] ;  /* 0x00007200ff1077ac */ /* 0x000eac0008000800 */
[----:B------:R-:W0:Y:S01]  /*0060*/  LDC R0, c[0x0][0x360] ;  /* 0x0000d800ff007b82 */ /* 0x000e220000000800 */
[----:B------:R-:W3:Y:S01]  /*0070*/  LDCU.64 UR18, c[0x0][0x390] ;  /* 0x00007200ff1277ac */ /* 0x000ee20008000a00 */
[----:B------:R-:W4:Y:S01]  /*0080*/  LDCU.64 UR12, c[0x0][0x398] ;  /* 0x00007300ff0c77ac */ /* 0x000f220008000a00 */
[----:B------:R-:W0:Y:S01]  /*0090*/  LDCU.64 UR14, c[0x0][0x3a0] ;  /* 0x00007400ff0e77ac */ /* 0x000e220008000a00 */
[----:B-1----:R-:W-:-:S02]  /*00a0*/  UIMAD UR6, UR9, UR10, URZ ;  /* 0x0000000a090672a4 */ /* 0x002fc4000f8e02ff */
[----:B------:R-:W-:Y:S02]  /*00b0*/  UIMAD.WIDE.U32 UR4, UR8, UR10, URZ ;  /* 0x0000000a080472a5 */ /* 0x000fe4000f8e00ff */
[----:B------:R-:W-:Y:S01]  /*00c0*/  UIMAD UR6, UR8, UR11, UR6 ;  /* 0x0000000b080672a4 */ /* 0x000fe2000f8e0206 */
[----:B------:R-:W1:Y:S01]  /*00d0*/  LDCU UR8, c[0x0][0x370] ;  /* 0x00006e00ff0877ac */ /* 0x000e620008000800 */
[----:B0-----:R-:W-:Y:S02]  /*00e0*/  IMAD R4, R0, UR7, R3 ;  /* 0x0000000700047c24 */ /* 0x001fe4000f8e0203 */
[----:B------:R-:W-:Y:S01]  /*00f0*/  UIADD3 UR6, UPT, UPT, UR5, UR6, URZ ;  /* 0x0000000605067290 */ /* 0x000fe2000fffe0ff */
[----:B------:R-:W0:Y:S02]  /*0100*/  LDCU UR7, c[0x0][0x394] ;  /* 0x00007280ff0777ac */ /* 0x000e240008000800 */
[----:B------:R-:W-:-:S03]  /*0110*/  ISETP.LT.U32.AND P0, PT, R4, UR4, PT ;  /* 0x0000000404007c0c */ /* 0x000fc6000bf01070 */
[----:B------:R-:W-:Y:S01]  /*0120*/  IMAD.U32 R2, RZ, RZ, UR6 ;  /* 0x00000006ff027e24 */ /* 0x000fe2000f8e00ff */
[----:B------:R-:W0:Y:S04]  /*0130*/  LDCU.64 UR10, c[0x0][0x388] ;  /* 0x00007100ff0a77ac */ /* 0x000e280008000a00 */
[----:B------:R-:W-:Y:S01]  /*0140*/  ISETP.GT.U32.AND.EX P0, PT, R2, RZ, PT, P0 ;  /* 0x000000ff0200720c */ /* 0x000fe20003f04100 */
[----:B-1----:R-:W-:-:S12]  /*0150*/  IMAD R0, R0, UR8, RZ ;  /* 0x0000000800007c24 */ /* 0x002fd8000f8e02ff */
[----:B0-234-:R-:W-:Y:S05]  /*0160*/  @!P0 EXIT ;  /* 0x000000000000894d */ /* 0x01dfea0003800000 */
[----:B------:R-:W0:Y:S01]  /*0170*/  LDC.64 R12, c[0x0][0x358] ;  /* 0x0000d600ff0c7b82 */ /* 0x000e220000000a00 */
[----:B------:R-:W-:Y:S01]  /*0180*/  BSSY.RECONVERGENT B0, `(.L_x_6) ;  /* 0x000004a000007945 */ /* 0x000fe20003800200 */
[----:B------:R-:W-:-:S07]  /*0190*/  IMAD.MOV.U32 R5, RZ, RZ, RZ ;  /* 0x000000ffff057224 */ /* 0x000fce00078e00ff */
.L_x_10:
        /* <DEDUP_REMOVED lines=15> */
[----:B------:R-:W-:-:S06]  /*0290*/  IMAD.HI.U32 R7, R7, R9, R6 ;  /* 0x0000000907077227 */ /* 0x000fcc00078e0006 */
[----:B------:R-:W-:-:S04]  /*02a0*/  IMAD.HI.U32 R6, R7, R4, RZ ;  /* 0x0000000407067227 */ /* 0x000fc800078e00ff */
[----:B------:R-:W-:Y:S02]  /*02b0*/  HFMA2 R7, -RZ, RZ, 0, 0 ;  /* 0x00000000ff077431 */ /* 0x000fe400000001ff */
        /* <DEDUP_REMOVED lines=8> */
[----:B------:R-:W-:-:S05]  /*0340*/  IADD3 R10, PT, PT, -R6, RZ, RZ ;  /* 0x000000ff060a7210 */ /* 0x000fca0007ffe1ff */
[----:B------:R-:W-:Y:S01]  /*0350*/  IMAD R10, R3, R10, R4 ;  /* 0x0000000a030a7224 */ /* 0x000fe200078e0204 */
[----:B------:R-:W-:Y:S06]  /*0360*/  BRA `(.L_x_9) ;  /* 0x0000000000347947 */ /* 0x000fec0003800000 */
.L_x_8:
[----:B------:R-:W-:-:S07]  /*0370*/  MOV R6, 0x390 ;  /* 0x0000039000067802 */ /* 0x000fce0000000f00 */
[----:B0-----:R-:W-:Y:S05]  /*0380*/  CALL.REL.NOINC `($__internal_1_$__cuda_sm20_div_u64) ;  /* 0x0000000000ac7944 */ /* 0x001fea0003c00000 */
[----:B------:R-:W-:Y:S01]  /*0390*/  IADD3 R10, P0, PT, RZ, -R8, RZ ;  /* 0x80000008ff0a7210 */ /* 0x000fe20007f1e0ff */
[----:B------:R-:W-:Y:S02]  /*03a0*/  IMAD.U32 R3, RZ, RZ, UR18 ;  /* 0x00000012ff037e24 */ /* 0x000fe4000f8e00ff */
[----:B------:R-:W-:Y:S01]  /*03b0*/  IMAD.U32 R2, RZ, RZ, UR19 ;  /* 0x00000013ff027e24 */ /* 0x000fe2000f8e00ff */
[----:B------:R-:W-:-:S05]  /*03c0*/  IADD3.X R6, PT, PT, RZ, ~R9, RZ, P0, !PT ;  /* 0x80000009ff067210 */ /* 0x000fca00007fe4ff */
[-C--:B------:R-:W-:Y:S02]  /*03d0*/  IMAD R11, R6, R3.reuse, RZ ;  /* 0x00000003060b7224 */ /* 0x080fe400078e02ff */
[----:B------:R-:W-:-:S04]  /*03e0*/  IMAD.WIDE.U32 R6, R10, R3, R4 ;  /* 0x000000030a067225 */ /* 0x000fc800078e0004 */
[----:B------:R-:W-:Y:S01]  /*03f0*/  IMAD R11, R10, R2, R11 ;  /* 0x000000020a0b7224 */ /* 0x000fe200078e020b */
[----:B------:R-:W-:Y:S02]  /*0400*/  MOV R10, R6 ;  /* 0x00000006000a7202 */ /* 0x000fe40000000f00 */
[----:B------:R-:W-:Y:S01]  /*0410*/  MOV R6, R8 ;  /* 0x0000000800067202 */ /* 0x000fe20000000f00 */
[----:B------:R-:W-:Y:S02]  /*0420*/  IMAD.IADD R11, R7, 0x1, R11 ;  /* 0x00000001070b7824 */ /* 0x000fe400078e020b */
[----:B------:R-:W-:-:S07]  /*0430*/  IMAD.MOV.U32 R7, RZ, RZ, R9 ;  /* 0x000000ffff077224 */ /* 0x000fce00078e0009 */
.L_x_9:
[----:B------:R-:W-:Y:S05]  /*0440*/  BSYNC.RECONVERGENT B1 ;  /* 0x0000000000017941 */ /* 0x000fea0003800200 */
.L_x_7:
[----:B------:R-:W-:Y:S01]  /*0450*/  MOV R8, R10 ;  /* 0x0000000a00087202 */ /* 0x000fe20000000f00 */
[----:B------:R-:W-:Y:S01]  /*0460*/  IMAD R15, R7, UR10, RZ ;  /* 0x0000000a070f7c24 */ /* 0x000fe2000f8e02ff */
[----:B0-----:R-:W-:Y:S01]  /*0470*/  R2UR UR8, R12 ;  /* 0x000000000c0872ca */ /* 0x001fe200000e0000 */
[----:B------:R-:W-:Y:S01]  /*0480*/  IMAD.MOV.U32 R9, RZ, RZ, R11 ;  /* 0x000000ffff097224 */ /* 0x000fe200078e000b */
[C---:B------:R-:W-:Y:S01]  /*0490*/  R2UR UR9, R13.reuse ;  /* 0x000000000d0972ca */ /* 0x040fe200000e0000 */
[----:B------:R-:W-:Y:S01]  /*04a0*/  IMAD R15, R6, UR11, R15 ;  /* 0x0000000b060f7c24 */ /* 0x000fe2000f8e020f */
[----:B------:R-:W-:Y:S01]  /*04b0*/  R2UR UR20, R12 ;  /* 0x000000000c1472ca */ /* 0x000fe200000e0000 */
[----:B------:R-:W-:Y:S01]  /*04c0*/  IMAD.WIDE.U32 R10, R6, UR10, R8 ;  /* 0x0000000a060a7c25 */ /* 0x000fe2000f8e0008 */
[----:B------:R-:W-:-:S04]  /*04d0*/  R2UR UR21, R13 ;  /* 0x000000000d1572ca */ /* 0x000fc800000e0000 */
[----:B------:R-:W-:Y:S02]  /*04e0*/  IADD3 R11, PT, PT, R11, R15, RZ ;  /* 0x0000000f0b0b7210 */ /* 0x000fe40007ffe0ff */
[----:B------:R-:W-:-:S04]  /*04f0*/  LEA R14, P0, R10, UR12, 0x2 ;  /* 0x0000000c0a0e7c11 */ /* 0x000fc8000f8010ff */
[----:B------:R-:W-:Y:S02]  /*0500*/  LEA.HI.X R15, R10, UR13, R11, 0x2, P0 ;  /* 0x0000000d0a0f7c11 */ /* 0x000fe400080f140b */
[----:B------:R-:W-:-:S03]  /*0510*/  LEA R10, P0, R3, R14, 0x2 ;  /* 0x0000000e030a7211 */ /* 0x000fc600078010ff */
[----:B------:R-:W2:Y:S01]  /*0520*/  LDG.E R14, desc[UR8][R14.64] ;  /* 0x000000080e0e7981 */ /* 0x000ea2000c1e1900 */
[----:B------:R-:W-:-:S06]  /*0530*/  LEA.HI.X R11, R3, R15, R2, 0x2, P0 ;  /* 0x0000000f030b7211 */ /* 0x000fcc00000f1402 */
[----:B------:R-:W2:Y:S01]  /*0540*/  LDG.E R11, desc[UR20][R10.64] ;  /* 0x000000140a0b7981 */ /* 0x000ea2000c1e1900 */
[-C--:B------:R-:W-:Y:S02]  /*0550*/  IMAD R7, R7, R3.reuse, RZ ;  /* 0x0000000307077224 */ /* 0x080fe400078e02ff */
[----:B------:R-:W-:-:S04]  /*0560*/  IMAD.WIDE.U32 R8, R6, R3, R8 ;  /* 0x0000000306087225 */ /* 0x000fc800078e0008 */
[----:B------:R-:W-:Y:S01]  /*0570*/  IMAD R7, R6, R2, R7 ;  /* 0x0000000206077224 */ /* 0x000fe200078e0207 */
[----:B------:R-:W-:-:S03]  /*0580*/  LEA R2, P0, R8, UR14, 0x2 ;  /* 0x0000000e08027c11 */ /* 0x000fc6000f8010ff */
[----:B------:R-:W-:-:S05]  /*0590*/  IMAD.IADD R3, R9, 0x1, R7 ;  /* 0x0000000109037824 */ /* 0x000fca00078e0207 */
[----:B------:R-:W-:Y:S02]  /*05a0*/  LEA.HI.X R3, R8, UR15, R3, 0x2, P0 ;  /* 0x0000000f08037c11 */ /* 0x000fe400080f1403 */
[----:B------:R-:W-:-:S04]  /*05b0*/  IADD3 R4, P0, PT, R0, R4, RZ ;  /* 0x0000000400047210 */ /* 0x000fc80007f1e0ff */
[----:B------:R-:W-:Y:S02]  /*05c0*/  IADD3.X R5, PT, PT, RZ, R5, RZ, P0, !PT ;  /* 0x00000005ff057210 */ /* 0x000fe400007fe4ff */
[----:B------:R-:W-:-:S04]  /*05d0*/  ISETP.GE.U32.AND P0, PT, R4, UR4, PT ;  /* 0x0000000404007c0c */ /* 0x000fc8000bf06070 */
[----:B------:R-:W-:Y:S01]  /*05e0*/  ISETP.GE.U32.AND.EX P0, PT, R5, UR6, PT, P0 ;  /* 0x0000000605007c0c */ /* 0x000fe2000bf06100 */
[----:B--2---:R-:W-:-:S05]  /*05f0*/  FMUL R7, R14, R11 ;  /* 0x0000000b0e077220 */ /* 0x004fca0000400000 */
[----:B------:R1:W-:Y:S07]  /*0600*/  STG.E desc[UR8][R2.64], R7 ;  /* 0x0000000702007986 */ /* 0x0003ee000c101908 */
[----:B------:R-:W-:Y:S05]  /*0610*/  @!P0 BRA `(.L_x_10) ;  /* 0xfffffff800e08947 */ /* 0x000fea000383ffff */
[----:B------:R-:W-:Y:S05]  /*0620*/  BSYNC.RECONVERGENT B0 ;  /* 0x0000000000007941 */ /* 0x000fea0003800200 */
.L_x_6:
[----:B------:R-:W-:Y:S05]  /*0630*/  EXIT ;  /* 0x000000000000794d */ /* 0x000fea0003800000 */
        .weak           $__internal_1_$__cuda_sm20_div_u64
        .type           $__internal_1_$__cuda_sm20_div_u64,@function
        .size           $__internal_1_$__cuda_sm20_div_u64,(.L_x_13 - $__internal_1_$__cuda_sm20_div_u64)
$__internal_1_$__cuda_sm20_div_u64:
[----:B------:R-:W0:Y:S01]  /*0640*/  LDCU.64 UR8, c[0x0][0x390] ;  /* 0x00007200ff0877ac */ /* 0x000e220008000a00 */
[----:B------:R-:W1:Y:S01]  /*0650*/  LDC.64 R2, c[0x0][0x390] ;  /* 0x0000e400ff027b82 */ /* 0x000e620000000a00 */
[----:B0-----:R-:W0:Y:S08]  /*0660*/  I2F.U64.RP R7, UR8 ;  /* 0x0000000800077d12 */ /* 0x001e300008309000 */
[----:B0-----:R-:W0:Y:S02]  /*0670*/  MUFU.RCP R7, R7 ;  /* 0x0000000700077308 */ /* 0x001e240000001000 */
[----:B0-----:R-:W-:-:S06]  /*0680*/  VIADD R8, R7, 0x1ffffffe ;  /* 0x1ffffffe07087836 */ /* 0x001fcc0000000000 */
[----:B------:R-:W1:Y:S02]  /*0690*/  F2I.U64.TRUNC R8, R8 ;  /* 0x0000000800087311 */ /* 0x000e64000020d800 */
[----:B-1----:R-:W-:-:S04]  /*06a0*/  IMAD.WIDE.U32 R10, R8, R2, RZ ;  /* 0x00000002080a7225 */ /* 0x002fc800078e00ff */
[----:B------:R-:W-:Y:S01]  /*06b0*/  IMAD R11, R8, R3, R11 ;  /* 0x00000003080b7224 */ /* 0x000fe200078e020b */
[----:B------:R-:W-:-:S03]  /*06c0*/  IADD3 R15, P0, PT, RZ, -R10, RZ ;  /* 0x8000000aff0f7210 */ /* 0x000fc60007f1e0ff */
[----:B------:R-:W-:Y:S02]  /*06d0*/  IMAD R11, R9, R2, R11 ;  /* 0x00000002090b7224 */ /* 0x000fe400078e020b */
[----:B------:R-:W-:-:S03]  /*06e0*/  IMAD.HI.U32 R10, R8, R15, RZ ;  /* 0x0000000f080a7227 */ /* 0x000fc600078e00ff */
[----:B------:R-:W-:Y:S01]  /*06f0*/  IADD3.X R17, PT, PT, RZ, ~R11, RZ, P0, !PT ;  /* 0x8000000bff117210 */ /* 0x000fe200007fe4ff */
[----:B------:R-:W-:-:S04]  /*0700*/  IMAD.MOV.U32 R11, RZ, RZ, R8 ;  /* 0x000000ffff0b7224 */ /* 0x000fc800078e0008 */
[----:B------:R-:W-:-:S04]  /*0710*/  IMAD.WIDE.U32 R10, P0, R8, R17, R10 ;  /* 0x00000011080a7225 */ /* 0x000fc8000780000a */
[C---:B------:R-:W-:Y:S02]  /*0720*/  IMAD R19, R9.reuse, R17, RZ ;  /* 0x0000001109137224 */ /* 0x040fe400078e02ff */
[----:B------:R-:W-:-:S04]  /*0730*/  IMAD.HI.U32 R10, P1, R9, R15, R10 ;  /* 0x0000000f090a7227 */ /* 0x000fc8000782000a */
[----:B------:R-:W-:Y:S01]  /*0740*/  IMAD.HI.U32 R7, R9, R17, RZ ;  /* 0x0000001109077227 */ /* 0x000fe200078e00ff */
[----:B------:R-:W-:-:S04]  /*0750*/  IADD3 R11, P2, PT, R19, R10, RZ ;  /* 0x0000000a130b7210 */ /* 0x000fc80007f5e0ff */
[----:B------:R-:W-:Y:S01]  /*0760*/  IADD3.X R7, PT, PT, R7, R9, RZ, P0, !PT ;  /* 0x0000000907077210 */ /* 0x000fe200007fe4ff */
[----:B------:R-:W-:-:S03]  /*0770*/  IMAD.WIDE.U32 R8, R11, R2, RZ ;  /* 0x000000020b087225 */ /* 0x000fc600078e00ff */
[----:B------:R-:W-:Y:S01]  /*0780*/  IADD3.X R7, PT, PT, RZ, RZ, R7, P2, P1 ;  /* 0x000000ffff077210 */ /* 0x000fe200017e2407 */
        /* <DEDUP_REMOVED lines=34> */
[----:B------:R-:W-:Y:S01]  /*09b0*/  SEL R10, R10, R7, P0 ;  /* 0x000000070a0a7207 */ /* 0x000fe20000000000 */
[----:B------:R-:W-:Y:S01]  /*09c0*/  HFMA2 R7, -RZ, RZ, 0, 0 ;  /* 0x00000000ff077431 */ /* 0x000fe200000001ff */
[----:B------:R-:W-:Y:S02]  /*09d0*/  IADD3 R8, P2, PT, R11, 0x1, RZ ;  /* 0x000000010b087810 */ /* 0x000fe40007f5e0ff */
[----:B------:R-:W-:Y:S02]  /*09e0*/  SEL R14, R14, R16, P0 ;  /* 0x000000100e0e7207 */ /* 0x000fe40000000000 */
[----:B------:R-:W-:Y:S01]  /*09f0*/  ISETP.GE.U32.AND P0, PT, R9, R2, PT ;  /* 0x000000020900720c */ /* 0x000fe20003f06070 */
[----:B------:R-:W-:Y:S01]  /*0a00*/  IMAD.X R9, RZ, RZ, R10, P2 ;  /* 0x000000ffff097224 */ /* 0x000fe200010e060a */
[----:B------:R-:W-:Y:S02]  /*0a10*/  ISETP.NE.U32.AND P1, PT, R2, RZ, PT ;  /* 0x000000ff0200720c */ /* 0x000fe40003f25070 */
[----:B------:R-:W-:-:S02]  /*0a20*/  ISETP.GE.U32.AND.EX P0, PT, R14, R3, PT, P0 ;  /* 0x000000030e00720c */ /* 0x000fc40003f06100 */
[----:B------:R-:W-:Y:S02]  /*0a30*/  ISETP.NE.AND.EX P1, PT, R3, RZ, PT, P1 ;  /* 0x000000ff0300720c */ /* 0x000fe40003f25310 */
[----:B------:R-:W-:Y:S02]  /*0a40*/  SEL R8, R8, R11, P0 ;  /* 0x0000000b08087207 */ /* 0x000fe40000000000 */
[----:B------:R-:W-:Y:S02]  /*0a50*/  SEL R9, R9, R10, P0 ;  /* 0x0000000a09097207 */ /* 0x000fe40000000000 */
[----:B------:R-:W-:Y:S02]  /*0a60*/  SEL R8, R8, 0xffffffff, P1 ;  /* 0xffffffff08087807 */ /* 0x000fe40000800000 */
[----:B------:R-:W-:Y:S01]  /*0a70*/  SEL R9, R9, 0xffffffff, P1 ;  /* 0xffffffff09097807 */ /* 0x000fe20000800000 */
[----:B------:R-:W-:Y:S06]  /*0a80*/  RET.REL.NODEC R6 `(_Z24pairwiseMulForwardKernelmmmPKfPf) ;  /* 0xfffffff4065c7950 */ /* 0x000fec0003c3ffff */
.L_x_11:
        /* <DEDUP_REMOVED lines=15> */
.L_x_13:


//--------------------- .nv.shared.reserved.0     --------------------------
	.section	.nv.shared.reserved.0,"aw",@nobits
	.weak		__nv_reservedSMEM_offset_0_alias
	.size		__nv_reservedSMEM_offset_0_alias, 0, 64
	.other		__nv_reservedSMEM_offset_0_alias,@"STO_CUDA_RESERVED_SHARED STV_DEFAULT"
__nv_reservedSMEM_offset_0_alias:
	.zero		0
	.zero		64


//--------------------- .nv.constant0._Z25pairwiseMulBackwardKernelmmmPKfPf --------------------------
	.section	.nv.constant0._Z25pairwiseMulBackwardKernelmmmPKfPf,"a",@progbits
	.sectionflags	@""
	.align	4
.nv.constant0._Z25pairwiseMulBackwardKernelmmmPKfPf:
	.zero		936


//--------------------- .nv.constant0._Z24pairwiseMulForwardKernelmmmPKfPf --------------------------
	.section	.nv.constant0._Z24pairwiseMulForwardKernelmmmPKfPf,"a",@progbits
	.sectionflags	@""
	.align	4
.nv.constant0._Z24pairwiseMulForwardKernelmmmPKfPf:
	.zero		936


//--------------------- SYMBOLS --------------------------

	.type		.nv.reservedSmem.offset0,@object
	.size		.nv.reservedSmem.offset0,0x4
